	.headerflags	@"EF_CUDA_TEXMODE_UNIFIED EF_CUDA_64BIT_ADDRESS EF_CUDA_ACCELERATORS EF_CUDA_SM90 EF_CUDA_VIRTUAL_SM(EF_CUDA_SM90)"
	.elftype	@"ET_EXEC"


//--------------------- .nv.info                  --------------------------
	.section	.nv.info,"",@"SHT_CUDA_INFO"
	.align	4


	//----- nvinfo : EIATTR_REGCOUNT
	.align		4
        /*0000*/ 	.byte	0x04, 0x2f
        /*0002*/ 	.short	(.L_1 - .L_0)
	.align		4
.L_0:
        /*0004*/ 	.word	index@(triton_poi_fused_convolution_4)
        /*0008*/ 	.word	0x0000000c


	//----- nvinfo : EIATTR_MIN_STACK_SIZE
	.align		4
.L_1:
        /*000c*/ 	.byte	0x04, 0x12
        /*000e*/ 	.short	(.L_3 - .L_2)
	.align		4
.L_2:
        /*0010*/ 	.word	index@(triton_poi_fused_convolution_4)
        /*0014*/ 	.word	0x00000000


	//----- nvinfo : EIATTR_FRAME_SIZE
	.align		4
.L_3:
        /*0018*/ 	.byte	0x04, 0x11
        /*001a*/ 	.short	(.L_5 - .L_4)
	.align		4
.L_4:
        /*001c*/ 	.word	index@(triton_poi_fused_convolution_4)
        /*0020*/ 	.word	0x00000000


	//----- nvinfo : EIATTR_MIN_STACK_SIZE
	.align		4
.L_5:
        /*0024*/ 	.byte	0x04, 0x12
        /*0026*/ 	.short	(.L_7 - .L_6)
	.align		4
.L_6:
        /*0028*/ 	.word	index@(triton_poi_fused_convolution_4)
        /*002c*/ 	.word	0x00000000
.L_7:


//--------------------- .nv.info.triton_poi_fused_convolution_4 --------------------------
	.section	.nv.info.triton_poi_fused_convolution_4,"",@"SHT_CUDA_INFO"
	.sectionflags	@""
	.align	4


	//----- nvinfo : EIATTR_CUDA_API_VERSION
	.align		4
        /*0000*/ 	.byte	0x04, 0x37
        /*0002*/ 	.short	(.L_9 - .L_8)
.L_8:
        /*0004*/ 	.word	0x0000007c


	//----- nvinfo : EIATTR_KPARAM_INFO
	.align		4
.L_9:
        /*0008*/ 	.byte	0x04, 0x17
        /*000a*/ 	.short	(.L_11 - .L_10)
.L_10:
        /*000c*/ 	.word	0x00000000
        /*0010*/ 	.short	0x0002
        /*0012*/ 	.short	0x0010
        /*0014*/ 	.byte	0x00, 0xf0, 0x11, 0x00


	//----- nvinfo : EIATTR_KPARAM_INFO
	.align		4
.L_11:
        /*0018*/ 	.byte	0x04, 0x17
        /*001a*/ 	.short	(.L_13 - .L_12)
.L_12:
        /*001c*/ 	.word	0x00000000
        /*0020*/ 	.short	0x0001
        /*0022*/ 	.short	0x0008
        /*0024*/ 	.byte	0x00, 0xf4, 0x21, 0x00


	//----- nvinfo : EIATTR_KPARAM_INFO
	.align		4
.L_13:
        /*0028*/ 	.byte	0x04, 0x17
        /*002a*/ 	.short	(.L_15 - .L_14)
.L_14:
        /*002c*/ 	.word	0x00000000
        /*0030*/ 	.short	0x0000
        /*0032*/ 	.short	0x0000
        /*0034*/ 	.byte	0x00, 0xf4, 0x21, 0x00


	//----- nvinfo : EIATTR_SPARSE_MMA_MASK
	.align		4
.L_15:
        /*0038*/ 	.byte	0x03, 0x50
        /*003a*/ 	.short	0x0000


	//----- nvinfo : EIATTR_MAXREG_COUNT
	.align		4
        /*003c*/ 	.byte	0x03, 0x1b
        /*003e*/ 	.short	0x00ff


	//----- nvinfo : EIATTR_EXIT_INSTR_OFFSETS
	.align		4
        /*0040*/ 	.byte	0x04, 0x1c
        /*0042*/ 	.short	(.L_17 - .L_16)


	//   ....[0]....
.L_16:
        /*0044*/ 	.word	0x00000140


	//   ....[1]....
        /*0048*/ 	.word	0x00000160


	//----- nvinfo : EIATTR_REQNTID
	.align		4
.L_17:
        /*004c*/ 	.byte	0x04, 0x10
        /*004e*/ 	.short	(.L_19 - .L_18)
.L_18:
        /*0050*/ 	.word	0x00000080
        /*0054*/ 	.word	0x00000001
        /*0058*/ 	.word	0x00000001


	//----- nvinfo : EIATTR_CBANK_PARAM_SIZE
	.align		4
.L_19:
        /*005c*/ 	.byte	0x03, 0x19
        /*005e*/ 	.short	0x0014


	//----- nvinfo : EIATTR_PARAM_CBANK
	.align		4
        /*0060*/ 	.byte	0x04, 0x0a
        /*0062*/ 	.short	(.L_21 - .L_20)
	.align		4
.L_20:
        /*0064*/ 	.word	index@(.nv.constant0.triton_poi_fused_convolution_4)
        /*0068*/ 	.short	0x0210
        /*006a*/ 	.short	0x0014


	//----- nvinfo : EIATTR_SW_WAR
	.align		4
.L_21:
        /*006c*/ 	.byte	0x04, 0x36
        /*006e*/ 	.short	(.L_23 - .L_22)
.L_22:
        /*0070*/ 	.word	0x00000008
.L_23:


//--------------------- .nv.callgraph             --------------------------
	.section	.nv.callgraph,"",@"SHT_CUDA_CALLGRAPH"
	.align	4
	.sectionentsize	8
	.align		4
        /*0000*/ 	.word	0x00000000
	.align		4
        /*0004*/ 	.word	0xffffffff
	.align		4
        /*0008*/ 	.word	0x00000000
	.align		4
        /*000c*/ 	.word	0xfffffffe
	.align		4
        /*0010*/ 	.word	0x00000000
	.align		4
        /*0014*/ 	.word	0xfffffffd
	.align		4
        /*0018*/ 	.word	0x00000000
	.align		4
        /*001c*/ 	.word	0xfffffffc


//--------------------- .text.triton_poi_fused_convolution_4 --------------------------
	.section	.text.triton_poi_fused_convolution_4,"ax",@progbits
	.align	128
        .global         triton_poi_fused_convolution_4
        .type           triton_poi_fused_convolution_4,@function
        .size           triton_poi_fused_convolution_4,(.L_x_1 - triton_poi_fused_convolution_4)
        .other          triton_poi_fused_convolution_4,@"STO_CUDA_ENTRY STV_DEFAULT"
triton_poi_fused_convolution_4:
.text.triton_poi_fused_convolution_4:
[----:B------:R-:W0:Y:S02]  /*0000*/  LDC R1, c[0x0][0x28] ;  /* 0x00000a00ff017b82 */ /* 0x000e240000000800 */
[----:B------:R-:W1:Y:S01]  /*0010*/  S2R R0, SR_TID.X ;  /* 0x0000000000007919 */ /* 0x000e620000002100 */
[----:B------:R-:W2:Y:S01]  /*0020*/  LDC.64 R2, c[0x0][0x210] ;  /* 0x00008400ff027b82 */ /* 0x000ea20000000a00 */
[----:B------:R-:W-:Y:S01]  /*0030*/  ULDC.64 UR4, c[0x0][0x208] ;  /* 0x0000820000047ab9 */ /* 0x000fe20000000a00 */
[----:B------:R-:W3:Y:S06]  /*0040*/  S2R R7, SR_CTAID.X ;  /* 0x0000000000077919 */ /* 0x000eec0000002500 */
[----:B------:R-:W4:Y:S01]  /*0050*/  LDC.64 R4, c[0x0][0x218] ;  /* 0x00008600ff047b82 */ /* 0x000f220000000a00 */
[----:B-1----:R-:W-:-:S04]  /*0060*/  LOP3.LUT R0, R0, 0x7f, RZ, 0xc0, !PT ;  /* 0x0000007f00007812 */ /* 0x002fc800078ec0ff */
[----:B---3--:R-:W-:-:S04]  /*0070*/  LEA R7, R7, R0, 0x7 ;  /* 0x0000000007077211 */ /* 0x008fc800078e38ff */
[C---:B------:R-:W-:Y:S01]  /*0080*/  ISETP.GE.AND P0, PT, R7.reuse, 0x1800, PT ;  /* 0x000018000700780c */ /* 0x040fe20003f06270 */
[----:B------:R-:W-:-:S04]  /*0090*/  IMAD.HI R0, R7, 0x2aaaaaab, RZ ;  /* 0x2aaaaaab07007827 */ /* 0x000fc800078e02ff */
[----:B--2---:R-:W-:Y:S01]  /*00a0*/  IMAD.WIDE R2, R7, 0x4, R2 ;  /* 0x0000000407027825 */ /* 0x004fe200078e0202 */
[----:B------:R-:W-:-:S04]  /*00b0*/  SHF.R.U32.HI R9, RZ, 0x1f, R0 ;  /* 0x0000001fff097819 */ /* 0x000fc80000011600 */
[----:B------:R-:W-:-:S05]  /*00c0*/  LEA.HI R0, R0, R9, RZ, 0x1c ;  /* 0x0000000900007211 */ /* 0x000fca00078fe0ff */
[----:B------:R-:W-:Y:S01]  /*00d0*/  IMAD R9, R0, -0x60, R7 ;  /* 0xffffffa000097824 */ /* 0x000fe200078e0207 */
[----:B------:R-:W-:Y:S01]  /*00e0*/  HFMA2.MMA R0, -RZ, RZ, 0, 0 ;  /* 0x00000000ff007435 */ /* 0x000fe200000001ff */
[----:B------:R-:W-:Y:S02]  /*00f0*/  MOV R7, RZ ;  /* 0x000000ff00077202 */ /* 0x000fe40000000f00 */
[----:B----4-:R-:W-:-:S05]  /*0100*/  IMAD.WIDE R4, R9, 0x4, R4 ;  /* 0x0000000409047825 */ /* 0x010fca00078e0204 */
[----:B------:R-:W2:Y:S04]  /*0110*/  @!P0 LDG.E.EL R7, desc[UR4][R4.64] ;  /* 0x0000000404078981 */ /* 0x000ea8000c2e1900 */
[----:B------:R-:W2:Y:S02]  /*0120*/  @!P0 LDG.E R0, desc[UR4][R2.64] ;  /* 0x0000000402008981 */ /* 0x000ea4000c1e1900 */
[----:B--2---:R-:W-:Y:S01]  /*0130*/  FADD R7, R7, R0 ;  /* 0x0000000007077221 */ /* 0x004fe20000000000 */
[----:B------:R-:W-:Y:S06]  /*0140*/  @P0 EXIT ;  /* 0x000000000000094d */ /* 0x000fec0003800000 */
[----:B------:R-:W-:Y:S01]  /*0150*/  STG.E desc[UR4][R2.64], R7 ;  /* 0x0000000702007986 */ /* 0x000fe2000c101904 */
[----:B------:R-:W-:Y:S05]  /*0160*/  EXIT ;  /* 0x000000000000794d */ /* 0x000fea0003800000 */
.L_x_0:
[----:B------:R-:W-:-:S00]  /*0170*/  BRA `(.L_x_0) ;  /* 0xfffffffc00fc7947 */ /* 0x000fc0000383ffff */
[----:B------:R-:W-:-:S00]  /*0180*/  NOP ;  /* 0x0000000000007918 */ /* 0x000fc00000000000 */
[----:B------:R-:W-:-:S00]  /*0190*/  NOP ;  /* 0x0000000000007918 */ /* 0x000fc00000000000 */
[----:B------:R-:W-:-:S00]  /*01a0*/  NOP ;  /* 0x0000000000007918 */ /* 0x000fc00000000000 */
[----:B------:R-:W-:-:S00]  /*01b0*/  NOP ;  /* 0x0000000000007918 */ /* 0x000fc00000000000 */
[----:B------:R-:W-:-:S00]  /*01c0*/  NOP ;  /* 0x0000000000007918 */ /* 0x000fc00000000000 */
[----:B------:R-:W-:-:S00]  /*01d0*/  NOP ;  /* 0x0000000000007918 */ /* 0x000fc00000000000 */
[----:B------:R-:W-:-:S00]  /*01e0*/  NOP ;  /* 0x0000000000007918 */ /* 0x000fc00000000000 */
[----:B------:R-:W-:-:S00]  /*01f0*/  NOP ;  /* 0x0000000000007918 */ /* 0x000fc00000000000 */
.L_x_1:


//--------------------- .nv.constant0.triton_poi_fused_convolution_4 --------------------------
	.section	.nv.constant0.triton_poi_fused_convolution_4,"a",@progbits
	.sectionflags	@""
	.align	4
.nv.constant0.triton_poi_fused_convolution_4:
	.zero		548
